//
// Generated by NVIDIA NVVM Compiler
//
// Compiler Build ID: CL-36424714
// Cuda compilation tools, release 13.0, V13.0.88
// Based on NVVM 20.0.0
//

.version 9.0
.target sm_100
.address_size 64

	// .globl	_Z15gol_step_kernelPKmPmi

.visible .entry _Z15gol_step_kernelPKmPmi(
	.param .u64 .ptr .align 1 _Z15gol_step_kernelPKmPmi_param_0,
	.param .u64 .ptr .align 1 _Z15gol_step_kernelPKmPmi_param_1,
	.param .u32 _Z15gol_step_kernelPKmPmi_param_2
)
{
	.reg .pred 	%p<21>;
	.reg .b32 	%r<39>;
	.reg .b64 	%rd<125>;

	ld.param.u64 	%rd29, [_Z15gol_step_kernelPKmPmi_param_0];
	ld.param.u32 	%r7, [_Z15gol_step_kernelPKmPmi_param_2];
	cvta.to.global.u64 	%rd1, %rd29;
	shr.s32 	%r1, %r7, 6;
	mov.u32 	%r8, %ctaid.x;
	mov.u32 	%r9, %ntid.x;
	mov.u32 	%r10, %tid.x;
	mad.lo.s32 	%r2, %r8, %r9, %r10;
	mov.u32 	%r11, %ctaid.y;
	mov.u32 	%r12, %ntid.y;
	mov.u32 	%r13, %tid.y;
	mad.lo.s32 	%r14, %r11, %r12, %r13;
	setp.ge.s32 	%p1, %r2, %r1;
	setp.ge.s32 	%p2, %r14, %r7;
	or.pred  	%p3, %p1, %p2;
	@%p3 bra 	$L__BB0_18;
	cvt.u64.u32 	%rd31, %r14;
	cvt.s64.s32 	%rd2, %r1;
	mul.lo.s64 	%rd3, %rd2, %rd31;
	cvt.s64.s32 	%rd4, %r2;
	add.s64 	%rd5, %rd3, %rd4;
	shl.b64 	%rd32, %rd5, 3;
	add.s64 	%rd6, %rd1, %rd32;
	ld.global.nc.u64 	%rd7, [%rd6];
	setp.lt.s32 	%p4, %r2, 1;
	add.s32 	%r4, %r2, 1;
	mov.b64 	%rd117, 0;
	@%p4 bra 	$L__BB0_3;
	add.s32 	%r15, %r2, -1;
	cvt.u64.u32 	%rd33, %r15;
	add.s64 	%rd34, %rd3, %rd33;
	shl.b64 	%rd35, %rd34, 3;
	add.s64 	%rd36, %rd1, %rd35;
	ld.global.nc.u64 	%rd37, [%rd36];
	shr.u64 	%rd117, %rd37, 63;
$L__BB0_3:
	setp.ge.s32 	%p5, %r4, %r1;
	mov.b64 	%rd118, 0;
	@%p5 bra 	$L__BB0_5;
	ld.global.nc.u64 	%rd39, [%rd6+8];
	and.b64  	%rd118, %rd39, 1;
$L__BB0_5:
	setp.eq.s32 	%p6, %r14, 0;
	add.s32 	%r16, %r14, -1;
	add.s32 	%r5, %r14, 1;
	setp.lt.u32 	%p7, %r5, %r7;
	cvt.u64.u32 	%rd41, %r16;
	mul.lo.s64 	%rd12, %rd2, %rd41;
	cvt.u64.u32 	%rd42, %r5;
	mul.lo.s64 	%rd13, %rd2, %rd42;
	selp.b64 	%rd14, %rd13, 0, %p7;
	add.s64 	%rd43, %rd12, %rd4;
	shl.b64 	%rd44, %rd43, 3;
	add.s64 	%rd15, %rd1, %rd44;
	mov.b64 	%rd119, 0;
	@%p6 bra 	$L__BB0_7;
	ld.global.nc.u64 	%rd119, [%rd15];
$L__BB0_7:
	setp.ge.u32 	%p8, %r5, %r7;
	mov.b64 	%rd120, 0;
	@%p8 bra 	$L__BB0_9;
	add.s64 	%rd46, %rd13, %rd4;
	shl.b64 	%rd47, %rd46, 3;
	add.s64 	%rd48, %rd1, %rd47;
	ld.global.nc.u64 	%rd120, [%rd48];
$L__BB0_9:
	setp.lt.s32 	%p10, %r2, 1;
	mov.b64 	%rd121, 0;
	or.pred  	%p11, %p6, %p10;
	@%p11 bra 	$L__BB0_11;
	add.s32 	%r17, %r2, -1;
	cvt.u64.u32 	%rd50, %r17;
	add.s64 	%rd51, %rd12, %rd50;
	shl.b64 	%rd52, %rd51, 3;
	add.s64 	%rd53, %rd1, %rd52;
	ld.global.nc.u64 	%rd54, [%rd53];
	shr.u64 	%rd121, %rd54, 63;
$L__BB0_11:
	setp.ge.s32 	%p13, %r4, %r1;
	mov.b64 	%rd122, 0;
	or.pred  	%p14, %p6, %p13;
	@%p14 bra 	$L__BB0_13;
	ld.global.nc.u64 	%rd56, [%rd15+8];
	and.b64  	%rd122, %rd56, 1;
$L__BB0_13:
	mov.b64 	%rd123, 0;
	or.pred  	%p17, %p10, %p8;
	@%p17 bra 	$L__BB0_15;
	add.s32 	%r19, %r2, -1;
	cvt.u64.u32 	%rd58, %r19;
	add.s64 	%rd59, %rd14, %rd58;
	shl.b64 	%rd60, %rd59, 3;
	add.s64 	%rd61, %rd1, %rd60;
	ld.global.nc.u64 	%rd62, [%rd61];
	shr.u64 	%rd123, %rd62, 63;
$L__BB0_15:
	mov.b64 	%rd124, 0;
	or.pred  	%p20, %p8, %p13;
	@%p20 bra 	$L__BB0_17;
	add.s64 	%rd64, %rd14, %rd4;
	shl.b64 	%rd65, %rd64, 3;
	add.s64 	%rd66, %rd1, %rd65;
	ld.global.nc.u64 	%rd67, [%rd66+8];
	and.b64  	%rd124, %rd67, 1;
$L__BB0_17:
	ld.param.u64 	%rd116, [_Z15gol_step_kernelPKmPmi_param_1];
	shl.b64 	%rd68, %rd7, 1;
	or.b64  	%rd69, %rd117, %rd68;
	mov.b64 	{%r21, %r22}, %rd118;
	mov.b64 	{%r23, %r24}, %rd7;
	shf.l.wrap.b32 	%r25, %r24, %r21, 31;
	shf.l.wrap.b32 	%r26, %r23, %r24, 31;
	mov.b64 	%rd70, {%r26, %r25};
	shl.b64 	%rd71, %rd119, 1;
	or.b64  	%rd72, %rd121, %rd71;
	mov.b64 	{%r27, %r28}, %rd122;
	mov.b64 	{%r29, %r30}, %rd119;
	shf.l.wrap.b32 	%r31, %r30, %r27, 31;
	shf.l.wrap.b32 	%r32, %r29, %r30, 31;
	mov.b64 	%rd73, {%r32, %r31};
	shl.b64 	%rd74, %rd120, 1;
	or.b64  	%rd75, %rd123, %rd74;
	mov.b64 	{%r33, %r34}, %rd124;
	mov.b64 	{%r35, %r36}, %rd120;
	shf.l.wrap.b32 	%r37, %r36, %r33, 31;
	shf.l.wrap.b32 	%r38, %r35, %r36, 31;
	mov.b64 	%rd76, {%r38, %r37};
	xor.b64  	%rd77, %rd72, %rd119;
	xor.b64  	%rd78, %rd77, %rd73;
	or.b64  	%rd79, %rd73, %rd72;
	and.b64  	%rd80, %rd79, %rd119;
	and.b64  	%rd81, %rd73, %rd72;
	or.b64  	%rd82, %rd80, %rd81;
	xor.b64  	%rd83, %rd70, %rd69;
	xor.b64  	%rd84, %rd83, %rd120;
	or.b64  	%rd85, %rd120, %rd69;
	and.b64  	%rd86, %rd85, %rd70;
	and.b64  	%rd87, %rd120, %rd69;
	or.b64  	%rd88, %rd86, %rd87;
	xor.b64  	%rd89, %rd76, %rd75;
	and.b64  	%rd90, %rd76, %rd75;
	xor.b64  	%rd91, %rd78, %rd84;
	xor.b64  	%rd92, %rd91, %rd89;
	or.b64  	%rd93, %rd89, %rd78;
	and.b64  	%rd94, %rd93, %rd84;
	and.b64  	%rd95, %rd89, %rd78;
	or.b64  	%rd96, %rd94, %rd95;
	xor.b64  	%rd97, %rd82, %rd88;
	xor.b64  	%rd98, %rd97, %rd90;
	or.b64  	%rd99, %rd90, %rd82;
	and.b64  	%rd100, %rd99, %rd88;
	and.b64  	%rd101, %rd90, %rd82;
	or.b64  	%rd102, %rd100, %rd101;
	xor.b64  	%rd103, %rd96, %rd98;
	and.b64  	%rd104, %rd96, %rd98;
	xor.b64  	%rd105, %rd104, %rd102;
	not.b64 	%rd106, %rd105;
	and.b64  	%rd107, %rd92, %rd106;
	or.b64  	%rd108, %rd105, %rd92;
	not.b64 	%rd109, %rd108;
	and.b64  	%rd110, %rd7, %rd109;
	or.b64  	%rd111, %rd110, %rd107;
	and.b64  	%rd112, %rd111, %rd103;
	cvta.to.global.u64 	%rd113, %rd116;
	add.s64 	%rd115, %rd113, %rd32;
	st.global.u64 	[%rd115], %rd112;
$L__BB0_18:
	ret;

}


// ===== COMPILED SASS (sm_100) =====

	.target	sm_100

	.elftype	@"ET_EXEC"


//--------------------- .note.nv.tkinfo           --------------------------
	.section	.note.nv.tkinfo,"",@"SHT_NOTE"
	.sectionflags	@"SHF_NOTE_NV_TKINFO"
	.tkinfo
        /*0018*/ 	.word	0x00000002
        /*0030*/ 	.string	""
        /*0030*/ 	.string	"ptxas"
        /*0030*/ 	.string	"Cuda compilation tools, release 13.0, V13.0.88"
        /*0030*/ 	.string	"Build cuda_13.0.r13.0/compiler.36424714_0"
        /*0030*/ 	.string	"-arch sm_100 -m 64 "



//--------------------- .note.nv.cuinfo           --------------------------
	.section	.note.nv.cuinfo,"",@"SHT_NOTE"
	.sectionflags	@"SHF_NOTE_NV_CUINFO"
        /*0018*/ 	.short	0x0002
        /*001a*/ 	.short	0x0064
        /*001c*/ 	.short	0x0082
	.zero		2


//--------------------- .nv.info                  --------------------------
	.section	.nv.info,"",@"SHT_CUDA_INFO"
	.align	4


	//----- nvinfo : EIATTR_REGCOUNT
	.align		4
        /*0000*/ 	.byte	0x04, 0x2f
        /*0002*/ 	.short	(.L_1 - .L_0)
	.align		4
.L_0:
        /*0004*/ 	.word	index@(_Z15gol_step_kernelPKmPmi)
        /*0008*/ 	.word	0x0000001c


	//----- nvinfo : EIATTR_FRAME_SIZE
	.align		4
.L_1:
        /*000c*/ 	.byte	0x04, 0x11
        /*000e*/ 	.short	(.L_3 - .L_2)
	.align		4
.L_2:
        /*0010*/ 	.word	index@(_Z15gol_step_kernelPKmPmi)
        /*0014*/ 	.word	0x00000000


	//----- nvinfo : EIATTR_MIN_STACK_SIZE
	.align		4
.L_3:
        /*0018*/ 	.byte	0x04, 0x12
        /*001a*/ 	.short	(.L_5 - .L_4)
	.align		4
.L_4:
        /*001c*/ 	.word	index@(_Z15gol_step_kernelPKmPmi)
        /*0020*/ 	.word	0x00000000
.L_5:


//--------------------- .nv.compat                --------------------------
	.section	.nv.compat,"",@"SHT_CUDA_COMPAT_INFO"
	.align	4
        /*0000*/ 	.byte	0x02, 0x09, 0x00, 0x00, 0x02, 0x02, 0x01, 0x00, 0x02, 0x05, 0x05, 0x00, 0x03, 0x07, 0x01, 0x01
        /*0010*/ 	.byte	0x02, 0x03, 0x00, 0x00, 0x02, 0x06, 0x01, 0x00, 0x04, 0x0b, 0x08, 0x00, 0x09, 0x00, 0x00, 0x00
        /*0020*/ 	.byte	0x00, 0x00, 0x00, 0x00


//--------------------- .nv.info._Z15gol_step_kernelPKmPmi --------------------------
	.section	.nv.info._Z15gol_step_kernelPKmPmi,"",@"SHT_CUDA_INFO"
	.sectionflags	@""
	.align	4


	//----- nvinfo : EIATTR_CUDA_API_VERSION
	.align		4
        /*0000*/ 	.byte	0x04, 0x37
        /*0002*/ 	.short	(.L_7 - .L_6)
.L_6:
        /*0004*/ 	.word	0x00000082


	//----- nvinfo : EIATTR_KPARAM_INFO
	.align		4
.L_7:
        /*0008*/ 	.byte	0x04, 0x17
        /*000a*/ 	.short	(.L_9 - .L_8)
.L_8:
        /*000c*/ 	.word	0x00000000
        /*0010*/ 	.short	0x0002
        /*0012*/ 	.short	0x0010
        /*0014*/ 	.byte	0x00, 0xf0, 0x11, 0x00


	//----- nvinfo : EIATTR_KPARAM_INFO
	.align		4
.L_9:
        /*0018*/ 	.byte	0x04, 0x17
        /*001a*/ 	.short	(.L_11 - .L_10)
.L_10:
        /*001c*/ 	.word	0x00000000
        /*0020*/ 	.short	0x0001
        /*0022*/ 	.short	0x0008
        /*0024*/ 	.byte	0x00, 0xf5, 0x21, 0x00


	//----- nvinfo : EIATTR_KPARAM_INFO
	.align		4
.L_11:
        /*0028*/ 	.byte	0x04, 0x17
        /*002a*/ 	.short	(.L_13 - .L_12)
.L_12:
        /*002c*/ 	.word	0x00000000
        /*0030*/ 	.short	0x0000
        /*0032*/ 	.short	0x0000
        /*0034*/ 	.byte	0x00, 0xf5, 0x21, 0x00


	//----- nvinfo : EIATTR_SPARSE_MMA_MASK
	.align		4
.L_13:
        /*0038*/ 	.byte	0x03, 0x50
        /*003a*/ 	.short	0x0000


	//----- nvinfo : EIATTR_MAXREG_COUNT
	.align		4
        /*003c*/ 	.byte	0x03, 0x1b
        /*003e*/ 	.short	0x00ff


	//----- nvinfo : EIATTR_MERCURY_ISA_VERSION
	.align		4
        /*0040*/ 	.byte	0x03, 0x5f
        /*0042*/ 	.short	0x0101


	//----- nvinfo : EIATTR_VRC_CTA_INIT_COUNT
	.align		4
        /*0044*/ 	.byte	0x02, 0x4a
	.zero		1
	.zero		1


	//----- nvinfo : EIATTR_EXIT_INSTR_OFFSETS
	.align		4
        /*0048*/ 	.byte	0x04, 0x1c
        /*004a*/ 	.short	(.L_15 - .L_14)


	//   ....[0]....
.L_14:
        /*004c*/ 	.word	0x000000d0


	//   ....[1]....
        /*0050*/ 	.word	0x000009a0


	//----- nvinfo : EIATTR_CBANK_PARAM_SIZE
	.align		4
.L_15:
        /*0054*/ 	.byte	0x03, 0x19
        /*0056*/ 	.short	0x0014


	//----- nvinfo : EIATTR_PARAM_CBANK
	.align		4
        /*0058*/ 	.byte	0x04, 0x0a
        /*005a*/ 	.short	(.L_17 - .L_16)
	.align		4
.L_16:
        /*005c*/ 	.word	index@(.nv.constant0._Z15gol_step_kernelPKmPmi)
        /*0060*/ 	.short	0x0380
        /*0062*/ 	.short	0x0014


	//----- nvinfo : EIATTR_SW_WAR
	.align		4
.L_17:
        /*0064*/ 	.byte	0x04, 0x36
        /*0066*/ 	.short	(.L_19 - .L_18)
.L_18:
        /*0068*/ 	.word	0x00000008
.L_19:


//--------------------- .nv.callgraph             --------------------------
	.section	.nv.callgraph,"",@"SHT_CUDA_CALLGRAPH"
	.align	4
	.sectionentsize	8
	.align		4
        /*0000*/ 	.word	0x00000000
	.align		4
        /*0004*/ 	.word	0xffffffff
	.align		4
        /*0008*/ 	.word	0x00000000
	.align		4
        /*000c*/ 	.word	0xfffffffe
	.align		4
        /*0010*/ 	.word	0x00000000
	.align		4
        /*0014*/ 	.word	0xfffffffd
	.align		4
        /*0018*/ 	.word	0x00000000
	.align		4
        /*001c*/ 	.word	0xfffffffc


//--------------------- .text._Z15gol_step_kernelPKmPmi --------------------------
	.section	.text._Z15gol_step_kernelPKmPmi,"ax",@progbits
	.align	128
        .global         _Z15gol_step_kernelPKmPmi
        .type           _Z15gol_step_kernelPKmPmi,@function
        .size           _Z15gol_step_kernelPKmPmi,(.L_x_1 - _Z15gol_step_kernelPKmPmi)
        .other          _Z15gol_step_kernelPKmPmi,@"STO_CUDA_ENTRY STV_DEFAULT"
_Z15gol_step_kernelPKmPmi:
.text._Z15gol_step_kernelPKmPmi:
[----:B------:R-:W-:Y:S01]  /*0000*/  LDC R1, c[0x0][0x37c] ;  /* 0x0000df00ff017b82 */ /* 0x000fe20000000800 */
[----:B------:R-:W0:Y:S07]  /*0010*/  S2R R3, SR_TID.Y ;  /* 0x0000000000037919 */ /* 0x000e2e0000002200 */
[----:B------:R-:W1:Y:S01]  /*0020*/  LDC R19, c[0x0][0x360] ;  /* 0x0000d800ff137b82 */ /* 0x000e620000000800 */
[----:B------:R-:W2:Y:S01]  /*0030*/  LDCU UR8, c[0x0][0x390] ;  /* 0x00007200ff0877ac */ /* 0x000ea20008000800 */
[----:B------:R-:W1:Y:S06]  /*0040*/  S2R R2, SR_TID.X ;  /* 0x0000000000027919 */ /* 0x000e6c0000002100 */
[----:B------:R-:W0:Y:S08]  /*0050*/  S2UR UR5, SR_CTAID.Y ;  /* 0x00000000000579c3 */ /* 0x000e300000002600 */
[----:B------:R-:W0:Y:S08]  /*0060*/  LDC R0, c[0x0][0x364] ;  /* 0x0000d900ff007b82 */ /* 0x000e300000000800 */
[----:B------:R-:W1:Y:S01]  /*0070*/  S2UR UR4, SR_CTAID.X ;  /* 0x00000000000479c3 */ /* 0x000e620000002500 */
[----:B0-----:R-:W-:Y:S01]  /*0080*/  IMAD R0, R0, UR5, R3 ;  /* 0x0000000500007c24 */ /* 0x001fe2000f8e0203 */
[----:B--2---:R-:W-:-:S04]  /*0090*/  USHF.R.S32.HI UR5, URZ, 0x6, UR8 ;  /* 0x00000006ff057899 */ /* 0x004fc80008011408 */
[----:B------:R-:W-:Y:S01]  /*00a0*/  ISETP.GE.AND P0, PT, R0, UR8, PT ;  /* 0x0000000800007c0c */ /* 0x000fe2000bf06270 */
[----:B-1----:R-:W-:-:S05]  /*00b0*/  IMAD R19, R19, UR4, R2 ;  /* 0x0000000413137c24 */ /* 0x002fca000f8e0202 */
[----:B------:R-:W-:-:S13]  /*00c0*/  ISETP.GE.OR P0, PT, R19, UR5, P0 ;  /* 0x0000000513007c0c */ /* 0x000fda0008706670 */
[----:B------:R-:W-:Y:S05]  /*00d0*/  @P0 EXIT ;  /* 0x000000000000094d */ /* 0x000fea0003800000 */
[----:B------:R-:W-:Y:S01]  /*00e0*/  ISETP.GE.AND P3, PT, R19, 0x1, PT ;  /* 0x000000011300780c */ /* 0x000fe20003f66270 */
[----:B------:R-:W0:Y:S01]  /*00f0*/  LDCU.64 UR10, c[0x0][0x380] ;  /* 0x00007000ff0a77ac */ /* 0x000e220008000a00 */
[C---:B------:R-:W-:Y:S02]  /*0100*/  VIADD R2, R0.reuse, 0xffffffff ;  /* 0xffffffff00027836 */ /* 0x040fe40000000000 */
[C---:B------:R-:W-:Y:S01]  /*0110*/  ISETP.EQ.OR P0, PT, R0.reuse, RZ, !P3 ;  /* 0x000000ff0000720c */ /* 0x040fe20005f02670 */
[----:B------:R-:W-:Y:S02]  /*0120*/  USHF.R.S32.HI UR4, URZ, 0x1f, UR5 ;  /* 0x0000001fff047899 */ /* 0x000fe40008011405 */
[C---:B------:R-:W-:Y:S01]  /*0130*/  IMAD.WIDE.U32 R8, R0.reuse, UR5, RZ ;  /* 0x0000000500087c25 */ /* 0x040fe2000f8e00ff */
[----:B------:R-:W1:Y:S03]  /*0140*/  LDCU.64 UR6, c[0x0][0x358] ;  /* 0x00006b00ff0677ac */ /* 0x000e660008000a00 */
[----:B------:R-:W-:-:S02]  /*0150*/  VIADD R13, R0, 0x1 ;  /* 0x00000001000d7836 */ /* 0x000fc40000000000 */
[----:B------:R-:W-:Y:S02]  /*0160*/  IMAD R11, R2, UR4, RZ ;  /* 0x00000004020b7c24 */ /* 0x000fe4000f8e02ff */
[----:B------:R-:W-:Y:S01]  /*0170*/  @P3 VIADD R5, R19, 0xffffffff ;  /* 0xffffffff13053836 */ /* 0x000fe20000000000 */
[----:B------:R-:W-:Y:S01]  /*0180*/  ISETP.GE.U32.AND P6, PT, R13, UR8, PT ;  /* 0x000000080d007c0c */ /* 0x000fe2000bfc6070 */
[----:B------:R-:W-:Y:S02]  /*0190*/  IMAD R7, R0, UR4, RZ ;  /* 0x0000000400077c24 */ /* 0x000fe4000f8e02ff */
[----:B------:R-:W-:Y:S01]  /*01a0*/  IMAD.WIDE.U32 R2, R2, UR5, RZ ;  /* 0x0000000502027c25 */ /* 0x000fe2000f8e00ff */
[-C--:B------:R-:W-:Y:S02]  /*01b0*/  @P3 IADD3 R6, P1, PT, R5, R8.reuse, RZ ;  /* 0x0000000805063210 */ /* 0x080fe40007f3e0ff */
[----:B------:R-:W-:Y:S01]  /*01c0*/  IADD3 R8, P4, PT, R19, R8, RZ ;  /* 0x0000000813087210 */ /* 0x000fe20007f9e0ff */
[----:B------:R-:W-:Y:S01]  /*01d0*/  IMAD.IADD R4, R9, 0x1, R7 ;  /* 0x0000000109047824 */ /* 0x000fe200078e0207 */
[----:B------:R-:W-:Y:S01]  /*01e0*/  SHF.R.S32.HI R9, RZ, 0x1f, R19 ;  /* 0x0000001fff097819 */ /* 0x000fe20000011413 */
[----:B------:R-:W-:Y:S01]  /*01f0*/  IMAD.IADD R12, R3, 0x1, R11 ;  /* 0x00000001030c7824 */ /* 0x000fe200078e020b */
[C---:B------:R-:W-:Y:S01]  /*0200*/  IADD3 R3, P5, PT, R19.reuse, R2, RZ ;  /* 0x0000000213037210 */ /* 0x040fe20007fbe0ff */
[----:B------:R-:W-:Y:S01]  /*0210*/  @!P0 VIADD R5, R19, 0xffffffff ;  /* 0xffffffff13058836 */ /* 0x000fe20000000000 */
[----:B0-----:R-:W-:Y:S01]  /*0220*/  @P3 LEA R16, P2, R6, UR10, 0x3 ;  /* 0x0000000a06103c11 */ /* 0x001fe2000f8418ff */
[----:B------:R-:W-:-:S02]  /*0230*/  @P3 IMAD.X R7, RZ, RZ, R4, P1 ;  /* 0x000000ffff073224 */ /* 0x000fc400008e0604 */
[----:B------:R-:W-:Y:S01]  /*0240*/  IMAD R15, R13, UR4, RZ ;  /* 0x000000040d0f7c24 */ /* 0x000fe2000f8e02ff */
[----:B------:R-:W-:Y:S01]  /*0250*/  @!P0 IADD3 R5, P1, PT, R5, R2, RZ ;  /* 0x0000000205058210 */ /* 0x000fe20007f3e0ff */
[--C-:B------:R-:W-:Y:S01]  /*0260*/  IMAD.X R2, R9, 0x1, R12.reuse, P5 ;  /* 0x0000000109027824 */ /* 0x100fe200028e060c */
[----:B------:R-:W-:Y:S02]  /*0270*/  LEA R10, P5, R3, UR10, 0x3 ;  /* 0x0000000a030a7c11 */ /* 0x000fe4000f8a18ff */
[----:B------:R-:W-:Y:S01]  /*0280*/  @P3 LEA.HI.X R17, R6, UR11, R7, 0x3, P2 ;  /* 0x0000000b06113c11 */ /* 0x000fe200090f1c07 */
[----:B------:R-:W-:Y:S01]  /*0290*/  @!P0 IMAD.X R12, RZ, RZ, R12, P1 ;  /* 0x000000ffff0c8224 */ /* 0x000fe200008e060c */
[----:B------:R-:W-:Y:S02]  /*02a0*/  ISETP.GE.U32.AND P2, PT, R13, UR8, PT ;  /* 0x000000080d007c0c */ /* 0x000fe4000bf46070 */
[----:B------:R-:W-:Y:S02]  /*02b0*/  @!P0 LEA R6, P1, R5, UR10, 0x3 ;  /* 0x0000000a05068c11 */ /* 0x000fe4000f8218ff */
[----:B------:R-:W-:Y:S01]  /*02c0*/  LEA.HI.X R11, R3, UR11, R2, 0x3, P5 ;  /* 0x0000000b030b7c11 */ /* 0x000fe2000a8f1c02 */
[----:B------:R-:W-:Y:S01]  /*02d0*/  IMAD.WIDE.U32 R2, R13, UR5, RZ ;  /* 0x000000050d027c25 */ /* 0x000fe2000f8e00ff */
[----:B------:R-:W-:Y:S01]  /*02e0*/  @!P0 LEA.HI.X R7, R5, UR11, R12, 0x3, P1 ;  /* 0x0000000b05078c11 */ /* 0x000fe200088f1c0c */
[----:B-1----:R-:W2:Y:S01]  /*02f0*/  @P3 LDG.E.CONSTANT R17, desc[UR6][R16.64+0x4] ;  /* 0x0000040610113981 */ /* 0x002ea2000c1e9900 */
[----:B------:R-:W-:Y:S01]  /*0300*/  ISETP.NE.AND P1, PT, R0, RZ, PT ;  /* 0x000000ff0000720c */ /* 0x000fe20003f25270 */
[----:B------:R-:W-:Y:S01]  /*0310*/  IMAD.IADD R12, R3, 0x1, R15 ;  /* 0x00000001030c7824 */ /* 0x000fe200078e020f */
[----:B------:R-:W-:Y:S01]  /*0320*/  SEL R20, R2, RZ, !P6 ;  /* 0x000000ff02147207 */ /* 0x000fe20007000000 */
[----:B------:R-:W-:Y:S01]  /*0330*/  IMAD.X R15, R9, 0x1, R4, P4 ;  /* 0x00000001090f7824 */ /* 0x000fe200020e0604 */
[C---:B------:R-:W-:Y:S01]  /*0340*/  ISETP.LT.OR P4, PT, R19.reuse, 0x1, P2 ;  /* 0x000000011300780c */ /* 0x040fe20001781670 */
[C---:B------:R-:W-:Y:S01]  /*0350*/  VIADD R5, R19.reuse, 0x1 ;  /* 0x0000000113057836 */ /* 0x040fe20000000000 */
[----:B------:R-:W-:-:S02]  /*0360*/  @!P2 IADD3 R4, P5, PT, R19, R2, RZ ;  /* 0x000000021304a210 */ /* 0x000fc40007fbe0ff */
[----:B------:R-:W-:Y:S02]  /*0370*/  CS2R R2, SRZ ;  /* 0x0000000000027805 */ /* 0x000fe4000001ff00 */
[----:B------:R-:W-:Y:S01]  /*0380*/  SEL R18, R12, RZ, !P6 ;  /* 0x000000ff0c127207 */ /* 0x000fe20007000000 */
[----:B------:R-:W3:Y:S01]  /*0390*/  @!P0 LDG.E.CONSTANT R21, desc[UR6][R6.64+0x4] ;  /* 0x0000040606158981 */ /* 0x000ee2000c1e9900 */
[----:B------:R-:W-:Y:S01]  /*03a0*/  ISETP.GE.AND P6, PT, R5, UR5, PT ;  /* 0x0000000505007c0c */ /* 0x000fe2000bfc6270 */
[----:B------:R-:W-:Y:S01]  /*03b0*/  @!P2 IMAD.X R5, R9, 0x1, R12, P5 ;  /* 0x000000010905a824 */ /* 0x000fe200028e060c */
[----:B------:R-:W-:Y:S01]  /*03c0*/  @!P2 LEA R22, P5, R4, UR10, 0x3 ;  /* 0x0000000a0416ac11 */ /* 0x000fe2000f8a18ff */
[----:B------:R-:W4:Y:S01]  /*03d0*/  @P1 LDG.E.64.CONSTANT R2, desc[UR6][R10.64] ;  /* 0x000000060a021981 */ /* 0x000f22000c1e9b00 */
[----:B------:R-:W-:Y:S02]  /*03e0*/  ISETP.EQ.OR P1, PT, R0, RZ, P6 ;  /* 0x000000ff0000720c */ /* 0x000fe40003722670 */
[----:B------:R-:W-:Y:S01]  /*03f0*/  @!P2 LEA.HI.X R23, R4, UR11, R5, 0x3, P5 ;  /* 0x0000000b0417ac11 */ /* 0x000fe2000a8f1c05 */
[----:B------:R-:W-:Y:S01]  /*0400*/  @!P4 VIADD R25, R19, 0xffffffff ;  /* 0xffffffff1319c836 */ /* 0x000fe20000000000 */
[----:B------:R-:W-:-:S04]  /*0410*/  CS2R R4, SRZ ;  /* 0x0000000000047805 */ /* 0x000fc8000001ff00 */
[----:B------:R-:W-:Y:S02]  /*0420*/  @!P4 IADD3 R12, P5, PT, R25, R20, RZ ;  /* 0x00000014190cc210 */ /* 0x000fe40007fbe0ff */
[----:B------:R-:W-:Y:S01]  /*0430*/  SHF.L.U64.HI R0, R8, 0x3, R15 ;  /* 0x0000000308007819 */ /* 0x000fe2000001020f */
[----:B------:R0:W5:Y:S01]  /*0440*/  @!P2 LDG.E.64.CONSTANT R4, desc[UR6][R22.64] ;  /* 0x000000061604a981 */ /* 0x000162000c1e9b00 */
[C---:B------:R-:W-:Y:S01]  /*0450*/  @!P4 LEA R14, P2, R12.reuse, UR10, 0x3 ;  /* 0x0000000a0c0ecc11 */ /* 0x040fe2000f8418ff */
[----:B------:R-:W-:Y:S02]  /*0460*/  @!P4 IMAD.X R15, RZ, RZ, R18, P5 ;  /* 0x000000ffff0fc224 */ /* 0x000fe400028e0612 */
[----:B------:R1:W5:Y:S03]  /*0470*/  @!P1 LDG.E.CONSTANT R10, desc[UR6][R10.64+0x8] ;  /* 0x000008060a0a9981 */ /* 0x000366000c1e9900 */
[----:B------:R-:W-:-:S02]  /*0480*/  @!P4 LEA.HI.X R15, R12, UR11, R15, 0x3, P2 ;  /* 0x0000000b0c0fcc11 */ /* 0x000fc400090f1c0f */
[----:B------:R-:W-:Y:S01]  /*0490*/  ISETP.GE.U32.OR P2, PT, R13, UR8, P6 ;  /* 0x000000080d007c0c */ /* 0x000fe2000b746470 */
[----:B------:R-:W-:Y:S02]  /*04a0*/  IMAD.SHL.U32 R8, R8, 0x8, RZ ;  /* 0x0000000808087824 */ /* 0x000fe400078e00ff */
[----:B------:R-:W5:Y:S03]  /*04b0*/  @!P4 LDG.E.CONSTANT R14, desc[UR6][R14.64+0x4] ;  /* 0x000004060e0ec981 */ /* 0x000f66000c1e9900 */
[----:B------:R-:W-:-:S04]  /*04c0*/  IADD3 R12, P5, PT, R8, UR10, RZ ;  /* 0x0000000a080c7c10 */ /* 0x000fc8000ffbe0ff */
[----:B------:R-:W-:-:S03]  /*04d0*/  IADD3.X R13, PT, PT, R0, UR11, RZ, P5, !PT ;  /* 0x0000000b000d7c10 */ /* 0x000fc6000affe4ff */
[----:B------:R-:W-:Y:S02]  /*04e0*/  @!P2 IADD3 R20, P5, PT, R19, R20, RZ ;  /* 0x000000141314a210 */ /* 0x000fe40007fbe0ff */
[----:B------:R-:W5:Y:S03]  /*04f0*/  LDG.E.64.CONSTANT R6, desc[UR6][R12.64] ;  /* 0x000000060c067981 */ /* 0x000f66000c1e9b00 */
[----:B------:R-:W-:Y:S01]  /*0500*/  @!P2 IMAD.X R9, R9, 0x1, R18, P5 ;  /* 0x000000010909a824 */ /* 0x000fe200028e0612 */
[C---:B0-----:R-:W-:Y:S01]  /*0510*/  @!P2 LEA R22, P5, R20.reuse, UR10, 0x3 ;  /* 0x0000000a1416ac11 */ /* 0x041fe2000f8a18ff */
[----:B------:R0:W5:Y:S03]  /*0520*/  @!P6 LDG.E.CONSTANT R19, desc[UR6][R12.64+0x8] ;  /* 0x000008060c13e981 */ /* 0x000166000c1e9900 */
[----:B------:R-:W-:Y:S01]  /*0530*/  @!P2 LEA.HI.X R23, R20, UR11, R9, 0x3, P5 ;  /* 0x0000000b1417ac11 */ /* 0x000fe2000a8f1c09 */
[----:B------:R-:W-:Y:S01]  /*0540*/  IMAD.MOV.U32 R18, RZ, RZ, RZ ;  /* 0x000000ffff127224 */ /* 0x000fe200078e00ff */
[----:B------:R-:W-:Y:S01]  /*0550*/  UMOV UR4, URZ ;  /* 0x000000ff00047c82 */ /* 0x000fe20008000000 */
[----:B-1----:R-:W-:Y:S01]  /*0560*/  IMAD.MOV.U32 R11, RZ, RZ, RZ ;  /* 0x000000ffff0b7224 */ /* 0x002fe200078e00ff */
[----:B------:R-:W1:Y:S01]  /*0570*/  LDCU.64 UR10, c[0x0][0x388] ;  /* 0x00007100ff0a77ac */ /* 0x000e620008000a00 */
[----:B------:R-:W5:Y:S01]  /*0580*/  @!P2 LDG.E.CONSTANT R16, desc[UR6][R22.64+0x8] ;  /* 0x000008061610a981 */ /* 0x000f62000c1e9900 */
[----:B--2---:R-:W-:-:S02]  /*0590*/  @P3 SHF.R.U32.HI R11, RZ, 0x1f, R17 ;  /* 0x0000001fff0b3819 */ /* 0x004fc40000011611 */
[----:B---3--:R-:W-:Y:S01]  /*05a0*/  @!P0 SHF.R.U32.HI R18, RZ, 0x1f, R21 ;  /* 0x0000001fff128819 */ /* 0x008fe20000011615 */
[C---:B----4-:R-:W-:Y:S01]  /*05b0*/  IMAD.SHL.U32 R9, R2.reuse, 0x2, RZ ;  /* 0x0000000202097824 */ /* 0x050fe200078e00ff */
[----:B0-----:R-:W-:Y:S01]  /*05c0*/  SHF.L.U64.HI R12, R2, 0x1, R3 ;  /* 0x00000001020c7819 */ /* 0x001fe20000010203 */
[----:B------:R-:W-:-:S03]  /*05d0*/  IMAD.MOV.U32 R21, RZ, RZ, RZ ;  /* 0x000000ffff157224 */ /* 0x000fc600078e00ff */
[----:B------:R-:W-:Y:S02]  /*05e0*/  LOP3.LUT R15, R18, R9, RZ, 0xfc, !PT ;  /* 0x00000009120f7212 */ /* 0x000fe400078efcff */
[----:B------:R-:W-:Y:S01]  /*05f0*/  SHF.L.W.U32.HI R9, R2, 0x1f, R3 ;  /* 0x0000001f02097819 */ /* 0x000fe20000010e03 */
[----:B------:R-:W-:Y:S01]  /*0600*/  IMAD.MOV.U32 R17, RZ, RZ, RZ ;  /* 0x000000ffff117224 */ /* 0x000fe200078e00ff */
[----:B------:R-:W-:Y:S02]  /*0610*/  LOP3.LUT R12, R12, UR4, RZ, 0xfc, !PT ;  /* 0x000000040c0c7c12 */ /* 0x000fe4000f8efcff */
[CCC-:B------:R-:W-:Y:S02]  /*0620*/  LOP3.LUT R13, R9.reuse, R15.reuse, R2.reuse, 0x96, !PT ;  /* 0x0000000f090d7212 */ /* 0x1c0fe400078e9602 */
[----:B------:R-:W-:Y:S02]  /*0630*/  LOP3.LUT R9, R9, R15, R2, 0xe8, !PT ;  /* 0x0000000f09097212 */ /* 0x000fe400078ee802 */
[----:B-----5:R-:W-:-:S04]  /*0640*/  @!P1 LOP3.LUT R21, R10, 0x1, RZ, 0xc0, !PT ;  /* 0x000000010a159812 */ /* 0x020fc800078ec0ff */
[----:B------:R-:W-:Y:S01]  /*0650*/  SHF.L.W.U32.HI R15, R3, 0x1f, R21 ;  /* 0x0000001f030f7819 */ /* 0x000fe20000010e15 */
[----:B------:R-:W-:Y:S01]  /*0660*/  IMAD.MOV.U32 R21, RZ, RZ, RZ ;  /* 0x000000ffff157224 */ /* 0x000fe200078e00ff */
[----:B------:R-:W-:Y:S01]  /*0670*/  @!P4 SHF.R.U32.HI R17, RZ, 0x1f, R14 ;  /* 0x0000001fff11c819 */ /* 0x000fe2000001160e */
[----:B------:R-:W-:Y:S01]  /*0680*/  IMAD.SHL.U32 R10, R4, 0x2, RZ ;  /* 0x00000002040a7824 */ /* 0x000fe200078e00ff */
[CCC-:B------:R-:W-:Y:S02]  /*0690*/  LOP3.LUT R2, R15.reuse, R12.reuse, R3.reuse, 0x96, !PT ;  /* 0x0000000c0f027212 */ /* 0x1c0fe400078e9603 */
[----:B------:R-:W-:Y:S01]  /*06a0*/  LOP3.LUT R12, R15, R12, R3, 0xe8, !PT ;  /* 0x0000000c0f0c7212 */ /* 0x000fe200078ee803 */
[C---:B------:R-:W-:Y:S01]  /*06b0*/  IMAD.SHL.U32 R14, R6.reuse, 0x2, RZ ;  /* 0x00000002060e7824 */ /* 0x040fe200078e00ff */
[----:B------:R-:W-:Y:S02]  /*06c0*/  SHF.L.W.U32.HI R3, R6, 0x1f, R7 ;  /* 0x0000001f06037819 */ /* 0x000fe40000010e07 */
[----:B------:R-:W-:-:S02]  /*06d0*/  @!P6 LOP3.LUT R21, R19, 0x1, RZ, 0xc0, !PT ;  /* 0x000000011315e812 */ /* 0x000fc400078ec0ff */
[----:B------:R-:W-:Y:S02]  /*06e0*/  SHF.L.U64.HI R19, R6, 0x1, R7 ;  /* 0x0000000106137819 */ /* 0x000fe40000010207 */
[----:B------:R-:W-:Y:S02]  /*06f0*/  LOP3.LUT R14, R11, R14, RZ, 0xfc, !PT ;  /* 0x0000000e0b0e7212 */ /* 0x000fe400078efcff */
[----:B------:R-:W-:Y:S02]  /*0700*/  LOP3.LUT R10, R17, R10, RZ, 0xfc, !PT ;  /* 0x0000000a110a7212 */ /* 0x000fe400078efcff */
[C---:B------:R-:W-:Y:S02]  /*0710*/  SHF.L.W.U32.HI R11, R4.reuse, 0x1f, R5 ;  /* 0x0000001f040b7819 */ /* 0x040fe40000010e05 */
[----:B------:R-:W-:Y:S02]  /*0720*/  SHF.L.W.U32.HI R15, R7, 0x1f, R21 ;  /* 0x0000001f070f7819 */ /* 0x000fe40000010e15 */
[----:B------:R-:W-:Y:S01]  /*0730*/  LOP3.LUT R19, R19, UR4, RZ, 0xfc, !PT ;  /* 0x0000000413137c12 */ /* 0x000fe2000f8efcff */
[----:B------:R-:W-:Y:S01]  /*0740*/  IMAD.MOV.U32 R21, RZ, RZ, RZ ;  /* 0x000000ffff157224 */ /* 0x000fe200078e00ff */
[----:B------:R-:W-:-:S02]  /*0750*/  LOP3.LUT R20, R4, R3, R14, 0x96, !PT ;  /* 0x0000000304147212 */ /* 0x000fc400078e960e */
[----:B------:R-:W-:Y:S02]  /*0760*/  LOP3.LUT R14, R4, R14, R3, 0xe8, !PT ;  /* 0x0000000e040e7212 */ /* 0x000fe400078ee803 */
[----:B------:R-:W-:Y:S02]  /*0770*/  @!P2 LOP3.LUT R21, R16, 0x1, RZ, 0xc0, !PT ;  /* 0x000000011015a812 */ /* 0x000fe400078ec0ff */
[----:B------:R-:W-:Y:S02]  /*0780*/  SHF.L.U64.HI R4, R4, 0x1, R5 ;  /* 0x0000000104047819 */ /* 0x000fe40000010205 */
[----:B------:R-:W-:Y:S02]  /*0790*/  LOP3.LUT R17, R5, R15, R19, 0x96, !PT ;  /* 0x0000000f05117212 */ /* 0x000fe400078e9613 */
[CCC-:B------:R-:W-:Y:S02]  /*07a0*/  LOP3.LUT R18, R13.reuse, R11.reuse, R10.reuse, 0xf6, !PT ;  /* 0x0000000b0d127212 */ /* 0x1c0fe400078ef60a */
[----:B------:R-:W-:-:S02]  /*07b0*/  LOP3.LUT R3, R13, R11, R10, 0x60, !PT ;  /* 0x0000000b0d037212 */ /* 0x000fc400078e600a */
[----:B------:R-:W-:Y:S02]  /*07c0*/  LOP3.LUT R15, R5, R19, R15, 0xe8, !PT ;  /* 0x00000013050f7212 */ /* 0x000fe400078ee80f */
[CCC-:B------:R-:W-:Y:S02]  /*07d0*/  LOP3.LUT R16, R9.reuse, R11.reuse, R10.reuse, 0xf8, !PT ;  /* 0x0000000b09107212 */ /* 0x1c0fe400078ef80a */
[----:B------:R-:W-:Y:S02]  /*07e0*/  LOP3.LUT R19, R9, R11, R10, 0x80, !PT ;  /* 0x0000000b09137212 */ /* 0x000fe400078e800a */
[----:B------:R-:W-:Y:S02]  /*07f0*/  SHF.L.W.U32.HI R5, R5, 0x1f, R21 ;  /* 0x0000001f05057819 */ /* 0x000fe40000010e15 */
[----:B------:R-:W-:Y:S02]  /*0800*/  LOP3.LUT R4, R4, UR4, RZ, 0xfc, !PT ;  /* 0x0000000404047c12 */ /* 0x000fe4000f8efcff */
[----:B------:R-:W-:-:S02]  /*0810*/  LOP3.LUT R3, R3, R18, R20, 0xf8, !PT ;  /* 0x0000001203037212 */ /* 0x000fc400078ef814 */
[----:B------:R-:W-:Y:S02]  /*0820*/  LOP3.LUT R18, R9, R14, RZ, 0x3c, !PT ;  /* 0x0000000e09127212 */ /* 0x000fe400078e3cff */
[----:B------:R-:W-:Y:S02]  /*0830*/  LOP3.LUT R14, R19, R16, R14, 0xf8, !PT ;  /* 0x00000010130e7212 */ /* 0x000fe400078ef80e */
[----:B------:R-:W-:Y:S02]  /*0840*/  LOP3.LUT R13, R13, R20, RZ, 0x3c, !PT ;  /* 0x000000140d0d7212 */ /* 0x000fe400078e3cff */
[CCC-:B------:R-:W-:Y:S02]  /*0850*/  LOP3.LUT R9, R12.reuse, R5.reuse, R4.reuse, 0xf8, !PT ;  /* 0x000000050c097212 */ /* 0x1c0fe400078ef804 */
[-CC-:B------:R-:W-:Y:S02]  /*0860*/  LOP3.LUT R16, R12, R5.reuse, R4.reuse, 0x80, !PT ;  /* 0x000000050c107212 */ /* 0x180fe400078e8004 */
[----:B------:R-:W-:-:S02]  /*0870*/  LOP3.LUT R21, R2, R5, R4, 0xf6, !PT ;  /* 0x0000000502157212 */ /* 0x000fc400078ef604 */
[----:B------:R-:W-:Y:S02]  /*0880*/  LOP3.LUT R20, R2, R5, R4, 0x60, !PT ;  /* 0x0000000502147212 */ /* 0x000fe400078e6004 */
[----:B------:R-:W-:Y:S02]  /*0890*/  LOP3.LUT R19, R12, R15, RZ, 0x3c, !PT ;  /* 0x0000000f0c137212 */ /* 0x000fe400078e3cff */
[----:B------:R-:W-:Y:S02]  /*08a0*/  LOP3.LUT R22, R2, R17, RZ, 0x3c, !PT ;  /* 0x0000001102167212 */ /* 0x000fe400078e3cff */
[----:B------:R-:W-:Y:S02]  /*08b0*/  LOP3.LUT R2, R16, R9, R15, 0xf8, !PT ;  /* 0x0000000910027212 */ /* 0x000fe400078ef80f */
[----:B------:R-:W-:Y:S02]  /*08c0*/  LOP3.LUT R12, R18, R11, R10, 0x78, !PT ;  /* 0x0000000b120c7212 */ /* 0x000fe400078e780a */
[----:B------:R-:W-:-:S02]  /*08d0*/  LOP3.LUT R17, R20, R21, R17, 0xf8, !PT ;  /* 0x0000001514117212 */ /* 0x000fc400078ef811 */
[-CC-:B------:R-:W-:Y:S02]  /*08e0*/  LOP3.LUT R15, R19, R5.reuse, R4.reuse, 0x78, !PT ;  /* 0x00000005130f7212 */ /* 0x180fe400078e7804 */
[----:B------:R-:W-:Y:S02]  /*08f0*/  LOP3.LUT R4, R22, R5, R4, 0x96, !PT ;  /* 0x0000000516047212 */ /* 0x000fe400078e9604 */
[----:B------:R-:W-:Y:S02]  /*0900*/  LOP3.LUT R13, R13, R11, R10, 0x96, !PT ;  /* 0x0000000b0d0d7212 */ /* 0x000fe400078e960a */
[----:B------:R-:W-:Y:S02]  /*0910*/  LOP3.LUT R5, R14, R3, R12, 0x78, !PT ;  /* 0x000000030e057212 */ /* 0x000fe400078e780c */
[----:B------:R-:W-:Y:S02]  /*0920*/  LOP3.LUT R9, R2, R17, R15, 0x78, !PT ;  /* 0x0000001102097212 */ /* 0x000fe400078e780f */
[----:B------:R-:W-:-:S02]  /*0930*/  LOP3.LUT R2, R13, R5, R6, 0x32, !PT ;  /* 0x000000050d027212 */ /* 0x000fc400078e3206 */
[----:B-1----:R-:W-:Y:S02]  /*0940*/  IADD3 R8, P0, PT, R8, UR10, RZ ;  /* 0x0000000a08087c10 */ /* 0x002fe4000ff1e0ff */
[----:B------:R-:W-:Y:S02]  /*0950*/  LOP3.LUT R6, R4, R9, R7, 0x32, !PT ;  /* 0x0000000904067212 */ /* 0x000fe400078e3207 */
[----:B------:R-:W-:Y:S02]  /*0960*/  LOP3.LUT R2, R2, R3, R12, 0x60, !PT ;  /* 0x0000000302027212 */ /* 0x000fe400078e600c */
[----:B------:R-:W-:Y:S02]  /*0970*/  IADD3.X R9, PT, PT, R0, UR11, RZ, P0, !PT ;  /* 0x0000000b00097c10 */ /* 0x000fe400087fe4ff */
[----:B------:R-:W-:-:S05]  /*0980*/  LOP3.LUT R3, R6, R17, R15, 0x60, !PT ;  /* 0x0000001106037212 */ /* 0x000fca00078e600f */
[----:B------:R-:W-:Y:S01]  /*0990*/  STG.E.64 desc[UR6][R8.64], R2 ;  /* 0x0000000208007986 */ /* 0x000fe2000c101b06 */
[----:B------:R-:W-:Y:S05]  /*09a0*/  EXIT ;  /* 0x000000000000794d */ /* 0x000fea0003800000 */
.L_x_0:
[----:B------:R-:W-:-:S00]  /*09b0*/  BRA `(.L_x_0) ;  /* 0xfffffffc00fc7947 */ /* 0x000fc0000383ffff */
[----:B------:R-:W-:-:S00]  /*09c0*/  NOP ;  /* 0x0000000000007918 */ /* 0x000fc00000000000 */
        /* <DEDUP_REMOVED lines=11> */
.L_x_1:


//--------------------- .nv.shared.reserved.0     --------------------------
	.section	.nv.shared.reserved.0,"aw",@nobits
	.weak		__nv_reservedSMEM_offset_0_alias
	.size		__nv_reservedSMEM_offset_0_alias, 0, 64
	.other		__nv_reservedSMEM_offset_0_alias,@"STO_CUDA_RESERVED_SHARED STV_DEFAULT"
__nv_reservedSMEM_offset_0_alias:
	.zero		0
	.zero		64


//--------------------- .nv.constant0._Z15gol_step_kernelPKmPmi --------------------------
	.section	.nv.constant0._Z15gol_step_kernelPKmPmi,"a",@progbits
	.sectionflags	@""
	.align	4
.nv.constant0._Z15gol_step_kernelPKmPmi:
	.zero		916


//--------------------- SYMBOLS --------------------------

	.type		.nv.reservedSmem.offset0,@object
	.size		.nv.reservedSmem.offset0,0x4
